	.headerflags	@"EF_CUDA_TEXMODE_UNIFIED EF_CUDA_64BIT_ADDRESS EF_CUDA_ACCELERATORS EF_CUDA_SM90 EF_CUDA_VIRTUAL_SM(EF_CUDA_SM90)"
	.elftype	@"ET_EXEC"


//--------------------- .nv.info                  --------------------------
	.section	.nv.info,"",@"SHT_CUDA_INFO"
	.align	4


	//----- nvinfo : EIATTR_REGCOUNT
	.align		4
        /*0000*/ 	.byte	0x04, 0x2f
        /*0002*/ 	.short	(.L_1 - .L_0)
	.align		4
.L_0:
        /*0004*/ 	.word	index@(triton_poi_fused_add_constant_pad_nd_convolution_10)
        /*0008*/ 	.word	0x0000001b


	//----- nvinfo : EIATTR_MIN_STACK_SIZE
	.align		4
.L_1:
        /*000c*/ 	.byte	0x04, 0x12
        /*000e*/ 	.short	(.L_3 - .L_2)
	.align		4
.L_2:
        /*0010*/ 	.word	index@(triton_poi_fused_add_constant_pad_nd_convolution_10)
        /*0014*/ 	.word	0x00000000


	//----- nvinfo : EIATTR_FRAME_SIZE
	.align		4
.L_3:
        /*0018*/ 	.byte	0x04, 0x11
        /*001a*/ 	.short	(.L_5 - .L_4)
	.align		4
.L_4:
        /*001c*/ 	.word	index@(triton_poi_fused_add_constant_pad_nd_convolution_10)
        /*0020*/ 	.word	0x00000000


	//----- nvinfo : EIATTR_MIN_STACK_SIZE
	.align		4
.L_5:
        /*0024*/ 	.byte	0x04, 0x12
        /*0026*/ 	.short	(.L_7 - .L_6)
	.align		4
.L_6:
        /*0028*/ 	.word	index@(triton_poi_fused_add_constant_pad_nd_convolution_10)
        /*002c*/ 	.word	0x00000000
.L_7:


//--------------------- .nv.info.triton_poi_fused_add_constant_pad_nd_convolution_10 --------------------------
	.section	.nv.info.triton_poi_fused_add_constant_pad_nd_convolution_10,"",@"SHT_CUDA_INFO"
	.sectionflags	@""
	.align	4


	//----- nvinfo : EIATTR_CUDA_API_VERSION
	.align		4
        /*0000*/ 	.byte	0x04, 0x37
        /*0002*/ 	.short	(.L_9 - .L_8)
.L_8:
        /*0004*/ 	.word	0x0000007c


	//----- nvinfo : EIATTR_KPARAM_INFO
	.align		4
.L_9:
        /*0008*/ 	.byte	0x04, 0x17
        /*000a*/ 	.short	(.L_11 - .L_10)
.L_10:
        /*000c*/ 	.word	0x00000000
        /*0010*/ 	.short	0x0005
        /*0012*/ 	.short	0x0028
        /*0014*/ 	.byte	0x00, 0xf0, 0x11, 0x00


	//----- nvinfo : EIATTR_KPARAM_INFO
	.align		4
.L_11:
        /*0018*/ 	.byte	0x04, 0x17
        /*001a*/ 	.short	(.L_13 - .L_12)
.L_12:
        /*001c*/ 	.word	0x00000000
        /*0020*/ 	.short	0x0004
        /*0022*/ 	.short	0x0020
        /*0024*/ 	.byte	0x00, 0xf4, 0x21, 0x00


	//----- nvinfo : EIATTR_KPARAM_INFO
	.align		4
.L_13:
        /*0028*/ 	.byte	0x04, 0x17
        /*002a*/ 	.short	(.L_15 - .L_14)
.L_14:
        /*002c*/ 	.word	0x00000000
        /*0030*/ 	.short	0x0003
        /*0032*/ 	.short	0x0018
        /*0034*/ 	.byte	0x00, 0xf4, 0x21, 0x00


	//----- nvinfo : EIATTR_KPARAM_INFO
	.align		4
.L_15:
        /*0038*/ 	.byte	0x04, 0x17
        /*003a*/ 	.short	(.L_17 - .L_16)
.L_16:
        /*003c*/ 	.word	0x00000000
        /*0040*/ 	.short	0x0002
        /*0042*/ 	.short	0x0010
        /*0044*/ 	.byte	0x00, 0xf4, 0x21, 0x00


	//----- nvinfo : EIATTR_KPARAM_INFO
	.align		4
.L_17:
        /*0048*/ 	.byte	0x04, 0x17
        /*004a*/ 	.short	(.L_19 - .L_18)
.L_18:
        /*004c*/ 	.word	0x00000000
        /*0050*/ 	.short	0x0001
        /*0052*/ 	.short	0x0008
        /*0054*/ 	.byte	0x00, 0xf4, 0x21, 0x00


	//----- nvinfo : EIATTR_KPARAM_INFO
	.align		4
.L_19:
        /*0058*/ 	.byte	0x04, 0x17
        /*005a*/ 	.short	(.L_21 - .L_20)
.L_20:
        /*005c*/ 	.word	0x00000000
        /*0060*/ 	.short	0x0000
        /*0062*/ 	.short	0x0000
        /*0064*/ 	.byte	0x00, 0xf4, 0x21, 0x00


	//----- nvinfo : EIATTR_SPARSE_MMA_MASK
	.align		4
.L_21:
        /*0068*/ 	.byte	0x03, 0x50
        /*006a*/ 	.short	0x0000


	//----- nvinfo : EIATTR_MAXREG_COUNT
	.align		4
        /*006c*/ 	.byte	0x03, 0x1b
        /*006e*/ 	.short	0x00ff


	//----- nvinfo : EIATTR_EXIT_INSTR_OFFSETS
	.align		4
        /*0070*/ 	.byte	0x04, 0x1c
        /*0072*/ 	.short	(.L_23 - .L_22)


	//   ....[0]....
.L_22:
        /*0074*/ 	.word	0x000005b0


	//   ....[1]....
        /*0078*/ 	.word	0x000005d0


	//----- nvinfo : EIATTR_REQNTID
	.align		4
.L_23:
        /*007c*/ 	.byte	0x04, 0x10
        /*007e*/ 	.short	(.L_25 - .L_24)
.L_24:
        /*0080*/ 	.word	0x00000100
        /*0084*/ 	.word	0x00000001
        /*0088*/ 	.word	0x00000001


	//----- nvinfo : EIATTR_CBANK_PARAM_SIZE
	.align		4
.L_25:
        /*008c*/ 	.byte	0x03, 0x19
        /*008e*/ 	.short	0x002c


	//----- nvinfo : EIATTR_PARAM_CBANK
	.align		4
        /*0090*/ 	.byte	0x04, 0x0a
        /*0092*/ 	.short	(.L_27 - .L_26)
	.align		4
.L_26:
        /*0094*/ 	.word	index@(.nv.constant0.triton_poi_fused_add_constant_pad_nd_convolution_10)
        /*0098*/ 	.short	0x0210
        /*009a*/ 	.short	0x002c


	//----- nvinfo : EIATTR_SW_WAR
	.align		4
.L_27:
        /*009c*/ 	.byte	0x04, 0x36
        /*009e*/ 	.short	(.L_29 - .L_28)
.L_28:
        /*00a0*/ 	.word	0x00000008
.L_29:


//--------------------- .nv.callgraph             --------------------------
	.section	.nv.callgraph,"",@"SHT_CUDA_CALLGRAPH"
	.align	4
	.sectionentsize	8
	.align		4
        /*0000*/ 	.word	0x00000000
	.align		4
        /*0004*/ 	.word	0xffffffff
	.align		4
        /*0008*/ 	.word	0x00000000
	.align		4
        /*000c*/ 	.word	0xfffffffe
	.align		4
        /*0010*/ 	.word	0x00000000
	.align		4
        /*0014*/ 	.word	0xfffffffd
	.align		4
        /*0018*/ 	.word	0x00000000
	.align		4
        /*001c*/ 	.word	0xfffffffc


//--------------------- .text.triton_poi_fused_add_constant_pad_nd_convolution_10 --------------------------
	.section	.text.triton_poi_fused_add_constant_pad_nd_convolution_10,"ax",@progbits
	.align	128
        .global         triton_poi_fused_add_constant_pad_nd_convolution_10
        .type           triton_poi_fused_add_constant_pad_nd_convolution_10,@function
        .size           triton_poi_fused_add_constant_pad_nd_convolution_10,(.L_x_1 - triton_poi_fused_add_constant_pad_nd_convolution_10)
        .other          triton_poi_fused_add_constant_pad_nd_convolution_10,@"STO_CUDA_ENTRY STV_DEFAULT"
triton_poi_fused_add_constant_pad_nd_convolution_10:
.text.triton_poi_fused_add_constant_pad_nd_convolution_10:
[----:B------:R-:W0:Y:S02]  /*0000*/  LDC R1, c[0x0][0x28] ;  /* 0x00000a00ff017b82 */ /* 0x000e240000000800 */
[----:B------:R-:W1:Y:S01]  /*0010*/  S2R R0, SR_TID.X ;  /* 0x0000000000007919 */ /* 0x000e620000002100 */
[----:B------:R-:W-:Y:S01]  /*0020*/  ULDC.64 UR4, c[0x0][0x208] ;  /* 0x0000820000047ab9 */ /* 0x000fe20000000a00 */
[----:B------:R-:W2:Y:S01]  /*0030*/  S2R R3, SR_CTAID.X ;  /* 0x0000000000037919 */ /* 0x000ea20000002500 */
[----:B-1----:R-:W-:-:S05]  /*0040*/  IMAD.SHL.U32 R0, R0, 0x2, RZ ;  /* 0x0000000200007824 */ /* 0x002fca00078e00ff */
[----:B------:R-:W-:-:S05]  /*0050*/  LOP3.LUT R0, R0, 0x1fe, RZ, 0xc0, !PT ;  /* 0x000001fe00007812 */ /* 0x000fca00078ec0ff */
[----:B--2---:R-:W-:-:S04]  /*0060*/  IMAD R0, R3, 0x200, R0 ;  /* 0x0000020003007824 */ /* 0x004fc800078e0200 */
[C---:B------:R-:W-:Y:S01]  /*0070*/  IMAD.HI R3, R0.reuse, 0x3e0f83e1, RZ ;  /* 0x3e0f83e100037827 */ /* 0x040fe200078e02ff */
[----:B------:R-:W-:-:S03]  /*0080*/  ISETP.GE.AND P0, PT, R0, 0x88200, PT ;  /* 0x000882000000780c */ /* 0x000fc60003f06270 */
[----:B------:R-:W-:Y:S01]  /*0090*/  VIADD R2, R0, 0x1 ;  /* 0x0000000100027836 */ /* 0x000fe20000000000 */
[----:B------:R-:W-:-:S03]  /*00a0*/  SHF.R.U32.HI R4, RZ, 0x1f, R3 ;  /* 0x0000001fff047819 */ /* 0x000fc60000011603 */
[----:B------:R-:W-:Y:S01]  /*00b0*/  IMAD.HI R5, R2, 0x3e0f83e1, RZ ;  /* 0x3e0f83e102057827 */ /* 0x000fe200078e02ff */
[----:B------:R-:W-:-:S03]  /*00c0*/  LEA.HI.SX32 R3, R3, R4, 0x1d ;  /* 0x0000000403037211 */ /* 0x000fc600078feaff */
[----:B------:R-:W-:Y:S01]  /*00d0*/  IMAD.HI R6, R2, 0x3c2e1347, RZ ;  /* 0x3c2e134702067827 */ /* 0x000fe200078e02ff */
[----:B------:R-:W-:-:S03]  /*00e0*/  SHF.R.U32.HI R4, RZ, 0x1f, R5 ;  /* 0x0000001fff047819 */ /* 0x000fc60000011605 */
[----:B------:R-:W-:Y:S01]  /*00f0*/  IMAD.HI R7, R3, 0x3e0f83e1, RZ ;  /* 0x3e0f83e103077827 */ /* 0x000fe200078e02ff */
[----:B------:R-:W-:Y:S02]  /*0100*/  LEA.HI.SX32 R5, R5, R4, 0x1d ;  /* 0x0000000405057211 */ /* 0x000fe400078feaff */
[----:B------:R-:W-:Y:S01]  /*0110*/  SHF.R.U32.HI R11, RZ, 0x1f, R6 ;  /* 0x0000001fff0b7819 */ /* 0x000fe20000011606 */
[----:B------:R-:W-:Y:S01]  /*0120*/  IMAD.HI R4, R0, 0x3c2e1347, RZ ;  /* 0x3c2e134700047827 */ /* 0x000fe200078e02ff */
[----:B------:R-:W-:-:S03]  /*0130*/  SHF.R.U32.HI R8, RZ, 0x1f, R7 ;  /* 0x0000001fff087819 */ /* 0x000fc60000011607 */
[----:B------:R-:W-:Y:S01]  /*0140*/  IMAD.HI R14, R5, 0x3e0f83e1, RZ ;  /* 0x3e0f83e1050e7827 */ /* 0x000fe200078e02ff */
[----:B------:R-:W-:Y:S02]  /*0150*/  LEA.HI.SX32 R8, R7, R8, 0x1d ;  /* 0x0000000807087211 */ /* 0x000fe400078feaff */
[----:B------:R-:W-:Y:S01]  /*0160*/  SHF.R.U32.HI R7, RZ, 0x1f, R4 ;  /* 0x0000001fff077819 */ /* 0x000fe20000011604 */
[----:B------:R-:W-:Y:S01]  /*0170*/  IMAD R13, R3, -0x21, R0 ;  /* 0xffffffdf030d7824 */ /* 0x000fe200078e0200 */
[----:B------:R-:W-:Y:S01]  /*0180*/  SHF.R.U32.HI R15, RZ, 0x1f, R14 ;  /* 0x0000001fff0f7819 */ /* 0x000fe2000001160e */
[----:B------:R-:W-:Y:S01]  /*0190*/  IMAD R10, R8, -0x21, R3 ;  /* 0xffffffdf080a7824 */ /* 0x000fe200078e0203 */
[----:B------:R-:W-:Y:S01]  /*01a0*/  LEA.HI.SX32 R12, R4, R7, 0x18 ;  /* 0x00000007040c7211 */ /* 0x000fe200078fc2ff */
[----:B------:R-:W-:Y:S01]  /*01b0*/  IMAD R18, R5, -0x21, R2 ;  /* 0xffffffdf05127824 */ /* 0x000fe200078e0202 */
[----:B------:R-:W-:Y:S01]  /*01c0*/  LEA.HI.SX32 R4, R14, R15, 0x1d ;  /* 0x0000000f0e047211 */ /* 0x000fe200078feaff */
[----:B------:R-:W1:Y:S01]  /*01d0*/  LDC.64 R8, c[0x0][0x228] ;  /* 0x00008a00ff087b82 */ /* 0x000e620000000a00 */
[----:B------:R-:W-:Y:S01]  /*01e0*/  VIMNMX R3, R10, R13, !PT ;  /* 0x0000000d0a037248 */ /* 0x000fe20007fe0100 */
[----:B------:R-:W-:Y:S01]  /*01f0*/  IMAD R19, R12, 0x400, R13 ;  /* 0x000004000c137824 */ /* 0x000fe200078e020d */
[----:B------:R-:W-:Y:S01]  /*0200*/  LEA.HI.SX32 R14, R6, R11, 0x18 ;  /* 0x0000000b060e7211 */ /* 0x000fe200078fc2ff */
[----:B------:R-:W-:Y:S01]  /*0210*/  IMAD R11, R4, -0x21, R5 ;  /* 0xffffffdf040b7824 */ /* 0x000fe200078e0205 */
[----:B------:R-:W-:Y:S01]  /*0220*/  ISETP.GE.AND P1, PT, R3, 0x20, PT ;  /* 0x000000200300780c */ /* 0x000fe20003f26270 */
[----:B------:R-:W-:Y:S01]  /*0230*/  IMAD R21, R10, 0x20, R19 ;  /* 0x000000200a157824 */ /* 0x000fe200078e0213 */
[----:B------:R-:W-:Y:S01]  /*0240*/  LEA.HI R16, R14, R14, RZ, 0x7 ;  /* 0x0000000e0e107211 */ /* 0x000fe200078f38ff */
[----:B------:R-:W2:Y:S01]  /*0250*/  LDC.64 R6, c[0x0][0x210] ;  /* 0x00008400ff067b82 */ /* 0x000ea20000000a00 */
[----:B------:R-:W-:Y:S01]  /*0260*/  VIMNMX R22, R11, R18, !PT ;  /* 0x000000120b167248 */ /* 0x000fe20007fe0100 */
[----:B------:R-:W-:Y:S01]  /*0270*/  IMAD.MOV.U32 R10, RZ, RZ, RZ ;  /* 0x000000ffff0a7224 */ /* 0x000fe200078e00ff */
[----:B------:R-:W-:-:S02]  /*0280*/  LEA.HI R15, R12, R12, RZ, 0x7 ;  /* 0x0000000c0c0f7211 */ /* 0x000fc400078f38ff */
[----:B------:R-:W-:Y:S02]  /*0290*/  LOP3.LUT R17, R16, 0xffffff80, RZ, 0xc0, !PT ;  /* 0xffffff8010117812 */ /* 0x000fe400078ec0ff */
[----:B------:R-:W-:Y:S01]  /*02a0*/  ISETP.LT.AND P3, PT, R22, 0x20, !P0 ;  /* 0x000000201600780c */ /* 0x000fe20004761270 */
[----:B------:R-:W3:Y:S01]  /*02b0*/  LDC.64 R4, c[0x0][0x218] ;  /* 0x00008600ff047b82 */ /* 0x000ee20000000a00 */
[C---:B------:R-:W-:Y:S01]  /*02c0*/  LEA R18, R14.reuse, R18, 0xa ;  /* 0x000000120e127211 */ /* 0x040fe200078e50ff */
[----:B------:R-:W-:Y:S01]  /*02d0*/  IMAD.IADD R17, R14, 0x1, -R17 ;  /* 0x000000010e117824 */ /* 0x000fe200078e0a11 */
[----:B------:R-:W-:Y:S02]  /*02e0*/  LOP3.LUT R15, R15, 0xffffff80, RZ, 0xc0, !PT ;  /* 0xffffff800f0f7812 */ /* 0x000fe400078ec0ff */
[----:B------:R-:W-:Y:S01]  /*02f0*/  ISETP.LT.AND P2, PT, R0, 0x88200, !P1 ;  /* 0x000882000000780c */ /* 0x000fe20004f41270 */
[----:B------:R-:W-:Y:S02]  /*0300*/  IMAD R11, R11, 0x20, R18 ;  /* 0x000000200b0b7824 */ /* 0x000fe400078e0212 */
[----:B------:R-:W4:Y:S01]  /*0310*/  LDC.64 R2, c[0x0][0x220] ;  /* 0x00008800ff027b82 */ /* 0x000f220000000a00 */
[----:B------:R-:W-:-:S02]  /*0320*/  IMAD.IADD R13, R12, 0x1, -R15 ;  /* 0x000000010c0d7824 */ /* 0x000fc400078e0a0f */
[----:B-1----:R-:W-:-:S04]  /*0330*/  IMAD.WIDE R16, R17, 0x4, R8 ;  /* 0x0000000411107825 */ /* 0x002fc800078e0208 */
[----:B------:R-:W-:Y:S01]  /*0340*/  IMAD.WIDE R12, R13, 0x4, R8 ;  /* 0x000000040d0c7825 */ /* 0x000fe200078e0208 */
[----:B------:R-:W-:Y:S01]  /*0350*/  CS2R R8, SRZ ;  /* 0x0000000000087805 */ /* 0x000fe2000001ff00 */
[----:B------:R1:W5:Y:S02]  /*0360*/  @P3 LDG.E.EL R10, desc[UR4][R16.64] ;  /* 0x00000004100a3981 */ /* 0x000364000c2e1900 */
[----:B--2---:R-:W-:-:S03]  /*0370*/  IMAD.WIDE R14, R21, 0x4, R6 ;  /* 0x00000004150e7825 */ /* 0x004fc600078e0206 */
[----:B------:R2:W5:Y:S01]  /*0380*/  @P2 LDG.E.EL R8, desc[UR4][R12.64] ;  /* 0x000000040c082981 */ /* 0x000562000c2e1900 */
[----:B---3--:R-:W-:-:S03]  /*0390*/  IMAD.WIDE R18, R21, 0x4, R4 ;  /* 0x0000000415127825 */ /* 0x008fc600078e0204 */
[----:B------:R3:W3:Y:S01]  /*03a0*/  @P2 LDG.E R9, desc[UR4][R14.64] ;  /* 0x000000040e092981 */ /* 0x0006e2000c1e1900 */
[----:B------:R-:W-:-:S04]  /*03b0*/  IMAD.WIDE R6, R11, 0x4, R6 ;  /* 0x000000040b067825 */ /* 0x000fc800078e0206 */
[----:B----4-:R-:W-:Y:S01]  /*03c0*/  IMAD.WIDE R20, R21, 0x4, R2 ;  /* 0x0000000415147825 */ /* 0x010fe200078e0202 */
[----:B-1----:R-:W-:Y:S01]  /*03d0*/  CS2R R16, SRZ ;  /* 0x0000000000107805 */ /* 0x002fe2000001ff00 */
[----:B--2---:R-:W1:Y:S02]  /*03e0*/  LDC.64 R12, c[0x0][0x230] ;  /* 0x00008c00ff0c7b82 */ /* 0x004e640000000a00 */
[----:B------:R-:W-:-:S03]  /*03f0*/  IMAD.WIDE R4, R11, 0x4, R4 ;  /* 0x000000040b047825 */ /* 0x000fc600078e0204 */
[----:B------:R-:W2:Y:S01]  /*0400*/  @P2 LDG.E R16, desc[UR4][R20.64] ;  /* 0x0000000414102981 */ /* 0x000ea2000c1e1900 */
[----:B------:R-:W-:Y:S01]  /*0410*/  IMAD.WIDE R2, R11, 0x4, R2 ;  /* 0x000000040b027825 */ /* 0x000fe200078e0202 */
[----:B------:R-:W-:-:S03]  /*0420*/  HFMA2.MMA R11, -RZ, RZ, 0, 0 ;  /* 0x00000000ff0b7435 */ /* 0x000fc600000001ff */
[----:B------:R-:W-:Y:S01]  /*0430*/  IMAD.MOV.U32 R23, RZ, RZ, RZ ;  /* 0x000000ffff177224 */ /* 0x000fe200078e00ff */
[----:B------:R-:W4:Y:S01]  /*0440*/  @P3 LDG.E R17, desc[UR4][R2.64] ;  /* 0x0000000402113981 */ /* 0x000f22000c1e1900 */
[----:B------:R-:W-:-:S04]  /*0450*/  IMAD.MOV.U32 R24, RZ, RZ, RZ ;  /* 0x000000ffff187224 */ /* 0x000fc800078e00ff */
[----:B------:R-:W4:Y:S04]  /*0460*/  @P2 LDG.E R23, desc[UR4][R18.64] ;  /* 0x0000000412172981 */ /* 0x000f28000c1e1900 */
[----:B------:R-:W4:Y:S04]  /*0470*/  @P3 LDG.E R11, desc[UR4][R6.64] ;  /* 0x00000004060b3981 */ /* 0x000f28000c1e1900 */
[----:B------:R4:W4:Y:S01]  /*0480*/  @P3 LDG.E R24, desc[UR4][R4.64] ;  /* 0x0000000404183981 */ /* 0x000922000c1e1900 */
[----:B-1----:R-:W-:Y:S01]  /*0490*/  IMAD.WIDE R12, R0, 0x4, R12 ;  /* 0x00000004000c7825 */ /* 0x002fe200078e020c */
[----:B-----5:R-:W-:-:S02]  /*04a0*/  SEL R10, R10, RZ, P3 ;  /* 0x000000ff0a0a7207 */ /* 0x020fc40001800000 */
[----:B---3--:R-:W-:Y:S02]  /*04b0*/  SEL R15, R8, RZ, P2 ;  /* 0x000000ff080f7207 */ /* 0x008fe40001000000 */
[----:B------:R-:W-:Y:S02]  /*04c0*/  SEL R9, R9, RZ, P2 ;  /* 0x000000ff09097207 */ /* 0x000fe40001000000 */
[----:B--2---:R-:W-:Y:S02]  /*04d0*/  SEL R16, R16, RZ, P2 ;  /* 0x000000ff10107207 */ /* 0x004fe40001000000 */
[----:B----4-:R-:W-:Y:S02]  /*04e0*/  SEL R5, R17, RZ, P3 ;  /* 0x000000ff11057207 */ /* 0x010fe40001800000 */
[----:B------:R-:W-:Y:S02]  /*04f0*/  SEL R8, R23, RZ, P2 ;  /* 0x000000ff17087207 */ /* 0x000fe40001000000 */
[----:B------:R-:W-:-:S02]  /*0500*/  SEL R11, R11, RZ, P3 ;  /* 0x000000ff0b0b7207 */ /* 0x000fc40001800000 */
[----:B------:R-:W-:Y:S01]  /*0510*/  SEL R24, R24, RZ, P3 ;  /* 0x000000ff18187207 */ /* 0x000fe20001800000 */
[----:B------:R-:W-:Y:S01]  /*0520*/  FADD R4, R9, R8 ;  /* 0x0000000809047221 */ /* 0x000fe20000000000 */
[----:B------:R-:W-:Y:S01]  /*0530*/  FADD R3, R16, R15 ;  /* 0x0000000f10037221 */ /* 0x000fe20000000000 */
[----:B------:R-:W-:Y:S02]  /*0540*/  FADD R5, R5, R10 ;  /* 0x0000000a05057221 */ /* 0x000fe40000000000 */
[----:B------:R-:W-:Y:S01]  /*0550*/  FADD R2, R11, R24 ;  /* 0x000000180b027221 */ /* 0x000fe20000000000 */
[----:B------:R-:W-:Y:S01]  /*0560*/  FADD R3, R4, R3 ;  /* 0x0000000304037221 */ /* 0x000fe20000000000 */
[----:B------:R-:W-:Y:S02]  /*0570*/  ISETP.GE.AND P2, PT, R22, 0x20, PT ;  /* 0x000000201600780c */ /* 0x000fe40003f46270 */
[----:B------:R-:W-:Y:S02]  /*0580*/  FADD R2, R2, R5 ;  /* 0x0000000502027221 */ /* 0x000fe40000000000 */
[----:B------:R-:W-:-:S03]  /*0590*/  SEL R4, R3, RZ, !P1 ;  /* 0x000000ff03047207 */ /* 0x000fc60004800000 */
[----:B------:R-:W-:Y:S01]  /*05a0*/  SEL R5, R2, RZ, !P2 ;  /* 0x000000ff02057207 */ /* 0x000fe20005000000 */
[----:B------:R-:W-:Y:S06]  /*05b0*/  @P0 EXIT ;  /* 0x000000000000094d */ /* 0x000fec0003800000 */
[----:B------:R-:W-:Y:S01]  /*05c0*/  STG.E.64 desc[UR4][R12.64], R4 ;  /* 0x000000040c007986 */ /* 0x000fe2000c101b04 */
[----:B------:R-:W-:Y:S05]  /*05d0*/  EXIT ;  /* 0x000000000000794d */ /* 0x000fea0003800000 */
.L_x_0:
[----:B------:R-:W-:-:S00]  /*05e0*/  BRA `(.L_x_0) ;  /* 0xfffffffc00fc7947 */ /* 0x000fc0000383ffff */
[----:B------:R-:W-:-:S00]  /*05f0*/  NOP ;  /* 0x0000000000007918 */ /* 0x000fc00000000000 */
        /* <DEDUP_REMOVED lines=8> */
.L_x_1:


//--------------------- .nv.constant0.triton_poi_fused_add_constant_pad_nd_convolution_10 --------------------------
	.section	.nv.constant0.triton_poi_fused_add_constant_pad_nd_convolution_10,"a",@progbits
	.sectionflags	@""
	.align	4
.nv.constant0.triton_poi_fused_add_constant_pad_nd_convolution_10:
	.zero		572
